//
// Generated by NVIDIA NVVM Compiler
//
// Compiler Build ID: CL-36424714
// Cuda compilation tools, release 13.0, V13.0.88
// Based on NVVM 20.0.0
//

.version 9.0
.target sm_100
.address_size 64

	// .globl	_Z7add_onemPf

.visible .entry _Z7add_onemPf(
	.param .u64 _Z7add_onemPf_param_0,
	.param .u64 .ptr .align 1 _Z7add_onemPf_param_1
)
{
	.reg .pred 	%p<2>;
	.reg .b32 	%r<2>;
	.reg .b32 	%f<3>;
	.reg .b64 	%rd<7>;

	ld.param.u64 	%rd3, [_Z7add_onemPf_param_0];
	ld.param.u64 	%rd2, [_Z7add_onemPf_param_1];
	mov.u32 	%r1, %tid.x;
	cvt.u64.u32 	%rd1, %r1;
	setp.le.u64 	%p1, %rd3, %rd1;
	@%p1 bra 	$L__BB0_2;
	cvta.to.global.u64 	%rd4, %rd2;
	shl.b64 	%rd5, %rd1, 2;
	add.s64 	%rd6, %rd4, %rd5;
	ld.global.f32 	%f1, [%rd6];
	add.f32 	%f2, %f1, 0f3F800000;
	st.global.f32 	[%rd6], %f2;
$L__BB0_2:
	ret;

}


// ===== COMPILED SASS (sm_100) =====

	.target	sm_100

	.elftype	@"ET_EXEC"


//--------------------- .note.nv.tkinfo           --------------------------
	.section	.note.nv.tkinfo,"",@"SHT_NOTE"
	.sectionflags	@"SHF_NOTE_NV_TKINFO"
	.tkinfo
        /*0018*/ 	.word	0x00000002
        /*0030*/ 	.string	""
        /*0030*/ 	.string	"ptxas"
        /*0030*/ 	.string	"Cuda compilation tools, release 13.0, V13.0.88"
        /*0030*/ 	.string	"Build cuda_13.0.r13.0/compiler.36424714_0"
        /*0030*/ 	.string	"-arch sm_100 -m 64 "



//--------------------- .note.nv.cuinfo           --------------------------
	.section	.note.nv.cuinfo,"",@"SHT_NOTE"
	.sectionflags	@"SHF_NOTE_NV_CUINFO"
        /*0018*/ 	.short	0x0002
        /*001a*/ 	.short	0x0064
        /*001c*/ 	.short	0x0082
	.zero		2


//--------------------- .nv.info                  --------------------------
	.section	.nv.info,"",@"SHT_CUDA_INFO"
	.align	4


	//----- nvinfo : EIATTR_REGCOUNT
	.align		4
        /*0000*/ 	.byte	0x04, 0x2f
        /*0002*/ 	.short	(.L_1 - .L_0)
	.align		4
.L_0:
        /*0004*/ 	.word	index@(_Z7add_onemPf)
        /*0008*/ 	.word	0x00000008


	//----- nvinfo : EIATTR_FRAME_SIZE
	.align		4
.L_1:
        /*000c*/ 	.byte	0x04, 0x11
        /*000e*/ 	.short	(.L_3 - .L_2)
	.align		4
.L_2:
        /*0010*/ 	.word	index@(_Z7add_onemPf)
        /*0014*/ 	.word	0x00000000


	//----- nvinfo : EIATTR_MIN_STACK_SIZE
	.align		4
.L_3:
        /*0018*/ 	.byte	0x04, 0x12
        /*001a*/ 	.short	(.L_5 - .L_4)
	.align		4
.L_4:
        /*001c*/ 	.word	index@(_Z7add_onemPf)
        /*0020*/ 	.word	0x00000000
.L_5:


//--------------------- .nv.compat                --------------------------
	.section	.nv.compat,"",@"SHT_CUDA_COMPAT_INFO"
	.align	4
        /*0000*/ 	.byte	0x02, 0x09, 0x00, 0x00, 0x02, 0x02, 0x01, 0x00, 0x02, 0x05, 0x05, 0x00, 0x03, 0x07, 0x01, 0x01
        /*0010*/ 	.byte	0x02, 0x03, 0x00, 0x00, 0x02, 0x06, 0x01, 0x00, 0x04, 0x0b, 0x08, 0x00, 0x09, 0x00, 0x00, 0x00
        /*0020*/ 	.byte	0x00, 0x00, 0x00, 0x00


//--------------------- .nv.info._Z7add_onemPf    --------------------------
	.section	.nv.info._Z7add_onemPf,"",@"SHT_CUDA_INFO"
	.sectionflags	@""
	.align	4


	//----- nvinfo : EIATTR_CUDA_API_VERSION
	.align		4
        /*0000*/ 	.byte	0x04, 0x37
        /*0002*/ 	.short	(.L_7 - .L_6)
.L_6:
        /*0004*/ 	.word	0x00000082


	//----- nvinfo : EIATTR_KPARAM_INFO
	.align		4
.L_7:
        /*0008*/ 	.byte	0x04, 0x17
        /*000a*/ 	.short	(.L_9 - .L_8)
.L_8:
        /*000c*/ 	.word	0x00000000
        /*0010*/ 	.short	0x0001
        /*0012*/ 	.short	0x0008
        /*0014*/ 	.byte	0x00, 0xf5, 0x21, 0x00


	//----- nvinfo : EIATTR_KPARAM_INFO
	.align		4
.L_9:
        /*0018*/ 	.byte	0x04, 0x17
        /*001a*/ 	.short	(.L_11 - .L_10)
.L_10:
        /*001c*/ 	.word	0x00000000
        /*0020*/ 	.short	0x0000
        /*0022*/ 	.short	0x0000
        /*0024*/ 	.byte	0x00, 0xf0, 0x21, 0x00


	//----- nvinfo : EIATTR_SPARSE_MMA_MASK
	.align		4
.L_11:
        /*0028*/ 	.byte	0x03, 0x50
        /*002a*/ 	.short	0x0000


	//----- nvinfo : EIATTR_MAXREG_COUNT
	.align		4
        /*002c*/ 	.byte	0x03, 0x1b
        /*002e*/ 	.short	0x00ff


	//----- nvinfo : EIATTR_MERCURY_ISA_VERSION
	.align		4
        /*0030*/ 	.byte	0x03, 0x5f
        /*0032*/ 	.short	0x0101


	//----- nvinfo : EIATTR_VRC_CTA_INIT_COUNT
	.align		4
        /*0034*/ 	.byte	0x02, 0x4a
	.zero		1
	.zero		1


	//----- nvinfo : EIATTR_EXIT_INSTR_OFFSETS
	.align		4
        /*0038*/ 	.byte	0x04, 0x1c
        /*003a*/ 	.short	(.L_13 - .L_12)


	//   ....[0]....
.L_12:
        /*003c*/ 	.word	0x00000050


	//   ....[1]....
        /*0040*/ 	.word	0x000000d0


	//----- nvinfo : EIATTR_CBANK_PARAM_SIZE
	.align		4
.L_13:
        /*0044*/ 	.byte	0x03, 0x19
        /*0046*/ 	.short	0x0010


	//----- nvinfo : EIATTR_PARAM_CBANK
	.align		4
        /*0048*/ 	.byte	0x04, 0x0a
        /*004a*/ 	.short	(.L_15 - .L_14)
	.align		4
.L_14:
        /*004c*/ 	.word	index@(.nv.constant0._Z7add_onemPf)
        /*0050*/ 	.short	0x0380
        /*0052*/ 	.short	0x0010


	//----- nvinfo : EIATTR_SW_WAR
	.align		4
.L_15:
        /*0054*/ 	.byte	0x04, 0x36
        /*0056*/ 	.short	(.L_17 - .L_16)
.L_16:
        /*0058*/ 	.word	0x00000008
.L_17:


//--------------------- .nv.callgraph             --------------------------
	.section	.nv.callgraph,"",@"SHT_CUDA_CALLGRAPH"
	.align	4
	.sectionentsize	8
	.align		4
        /*0000*/ 	.word	0x00000000
	.align		4
        /*0004*/ 	.word	0xffffffff
	.align		4
        /*0008*/ 	.word	0x00000000
	.align		4
        /*000c*/ 	.word	0xfffffffe
	.align		4
        /*0010*/ 	.word	0x00000000
	.align		4
        /*0014*/ 	.word	0xfffffffd
	.align		4
        /*0018*/ 	.word	0x00000000
	.align		4
        /*001c*/ 	.word	0xfffffffc


//--------------------- .text._Z7add_onemPf       --------------------------
	.section	.text._Z7add_onemPf,"ax",@progbits
	.align	128
        .global         _Z7add_onemPf
        .type           _Z7add_onemPf,@function
        .size           _Z7add_onemPf,(.L_x_1 - _Z7add_onemPf)
        .other          _Z7add_onemPf,@"STO_CUDA_ENTRY STV_DEFAULT"
_Z7add_onemPf:
.text._Z7add_onemPf:
[----:B------:R-:W-:Y:S01]  /*0000*/  LDC R1, c[0x0][0x37c] ;  /* 0x0000df00ff017b82 */ /* 0x000fe20000000800 */
[----:B------:R-:W0:Y:S01]  /*0010*/  S2R R0, SR_TID.X ;  /* 0x0000000000007919 */ /* 0x000e220000002100 */
[----:B------:R-:W0:Y:S02]  /*0020*/  LDCU.64 UR4, c[0x0][0x380] ;  /* 0x00007000ff0477ac */ /* 0x000e240008000a00 */
[----:B0-----:R-:W-:-:S04]  /*0030*/  ISETP.GE.U32.AND P0, PT, R0, UR4, PT ;  /* 0x0000000400007c0c */ /* 0x001fc8000bf06070 */
[----:B------:R-:W-:-:S13]  /*0040*/  ISETP.GE.U32.AND.EX P0, PT, RZ, UR5, PT, P0 ;  /* 0x00000005ff007c0c */ /* 0x000fda000bf06100 */
[----:B------:R-:W-:Y:S05]  /*0050*/  @P0 EXIT ;  /* 0x000000000000094d */ /* 0x000fea0003800000 */
[----:B------:R-:W0:Y:S01]  /*0060*/  LDCU.64 UR6, c[0x0][0x388] ;  /* 0x00007100ff0677ac */ /* 0x000e220008000a00 */
[----:B------:R-:W1:Y:S01]  /*0070*/  LDCU.64 UR4, c[0x0][0x358] ;  /* 0x00006b00ff0477ac */ /* 0x000e620008000a00 */
[----:B0-----:R-:W-:-:S04]  /*0080*/  LEA R2, P0, R0, UR6, 0x2 ;  /* 0x0000000600027c11 */ /* 0x001fc8000f8010ff */
[----:B------:R-:W-:-:S05]  /*0090*/  LEA.HI.X R3, R0, UR7, RZ, 0x2, P0 ;  /* 0x0000000700037c11 */ /* 0x000fca00080f14ff */
[----:B-1----:R-:W2:Y:S02]  /*00a0*/  LDG.E R0, desc[UR4][R2.64] ;  /* 0x0000000402007981 */ /* 0x002ea4000c1e1900 */
[----:B--2---:R-:W-:-:S05]  /*00b0*/  FADD R5, R0, 1 ;  /* 0x3f80000000057421 */ /* 0x004fca0000000000 */
[----:B------:R-:W-:Y:S01]  /*00c0*/  STG.E desc[UR4][R2.64], R5 ;  /* 0x0000000502007986 */ /* 0x000fe2000c101904 */
[----:B------:R-:W-:Y:S05]  /*00d0*/  EXIT ;  /* 0x000000000000794d */ /* 0x000fea0003800000 */
.L_x_0:
[----:B------:R-:W-:-:S00]  /*00e0*/  BRA `(.L_x_0) ;  /* 0xfffffffc00fc7947 */ /* 0x000fc0000383ffff */
[----:B------:R-:W-:-:S00]  /*00f0*/  NOP ;  /* 0x0000000000007918 */ /* 0x000fc00000000000 */
        /* <DEDUP_REMOVED lines=8> */
.L_x_1:


//--------------------- .nv.shared.reserved.0     --------------------------
	.section	.nv.shared.reserved.0,"aw",@nobits
	.weak		__nv_reservedSMEM_offset_0_alias
	.size		__nv_reservedSMEM_offset_0_alias, 0, 64
	.other		__nv_reservedSMEM_offset_0_alias,@"STO_CUDA_RESERVED_SHARED STV_DEFAULT"
__nv_reservedSMEM_offset_0_alias:
	.zero		0
	.zero		64


//--------------------- .nv.constant0._Z7add_onemPf --------------------------
	.section	.nv.constant0._Z7add_onemPf,"a",@progbits
	.sectionflags	@""
	.align	4
.nv.constant0._Z7add_onemPf:
	.zero		912


//--------------------- SYMBOLS --------------------------

	.type		.nv.reservedSmem.offset0,@object
	.size		.nv.reservedSmem.offset0,0x4
